//
// Generated by NVIDIA NVVM Compiler
//
// Compiler Build ID: CL-36424714
// Cuda compilation tools, release 13.0, V13.0.88
// Based on NVVM 20.0.0
//

.version 9.0
.target sm_100
.address_size 64

	// .globl	_Z11test_kernelPf
.const .align 4 .b8 cangle[8];

.visible .entry _Z11test_kernelPf(
	.param .u64 .ptr .align 1 _Z11test_kernelPf_param_0
)
{
	.reg .pred 	%p<2>;
	.reg .b32 	%r<9>;
	.reg .b32 	%f<15>;
	.reg .b64 	%rd<5>;

	ld.param.u64 	%rd2, [_Z11test_kernelPf_param_0];
	cvta.to.global.u64 	%rd3, %rd2;
	mov.u32 	%r4, %ctaid.x;
	mov.u32 	%r5, %ntid.x;
	mov.u32 	%r6, %tid.x;
	mad.lo.s32 	%r7, %r4, %r5, %r6;
	mul.wide.s32 	%rd4, %r7, 4;
	add.s64 	%rd1, %rd3, %rd4;
	ld.const.f32 	%f1, [cangle];
	ld.global.f32 	%f14, [%rd1];
	mov.b32 	%r8, 0;
$L__BB0_1:
	.pragma "nounroll";
	add.f32 	%f5, %f14, %f1;
	add.f32 	%f6, %f5, %f1;
	add.f32 	%f7, %f6, %f1;
	add.f32 	%f8, %f7, %f1;
	add.f32 	%f9, %f8, %f1;
	add.f32 	%f10, %f9, %f1;
	add.f32 	%f11, %f10, %f1;
	add.f32 	%f12, %f11, %f1;
	add.f32 	%f13, %f12, %f1;
	add.f32 	%f14, %f13, %f1;
	add.s32 	%r8, %r8, 10;
	setp.ne.s32 	%p1, %r8, 360;
	@%p1 bra 	$L__BB0_1;
	st.global.f32 	[%rd1], %f14;
	ret;

}


// ===== COMPILED SASS (sm_100) =====

	.target	sm_100

	.elftype	@"ET_EXEC"


//--------------------- .note.nv.tkinfo           --------------------------
	.section	.note.nv.tkinfo,"",@"SHT_NOTE"
	.sectionflags	@"SHF_NOTE_NV_TKINFO"
	.tkinfo
        /*0018*/ 	.word	0x00000002
        /*0030*/ 	.string	""
        /*0030*/ 	.string	"ptxas"
        /*0030*/ 	.string	"Cuda compilation tools, release 13.0, V13.0.88"
        /*0030*/ 	.string	"Build cuda_13.0.r13.0/compiler.36424714_0"
        /*0030*/ 	.string	"-arch sm_100 -m 64 "



//--------------------- .note.nv.cuinfo           --------------------------
	.section	.note.nv.cuinfo,"",@"SHT_NOTE"
	.sectionflags	@"SHF_NOTE_NV_CUINFO"
        /*0018*/ 	.short	0x0002
        /*001a*/ 	.short	0x0064
        /*001c*/ 	.short	0x0082
	.zero		2


//--------------------- .nv.info                  --------------------------
	.section	.nv.info,"",@"SHT_CUDA_INFO"
	.align	4


	//----- nvinfo : EIATTR_REGCOUNT
	.align		4
        /*0000*/ 	.byte	0x04, 0x2f
        /*0002*/ 	.short	(.L_2 - .L_1)
	.align		4
.L_1:
        /*0004*/ 	.word	index@(_Z11test_kernelPf)
        /*0008*/ 	.word	0x00000008


	//----- nvinfo : EIATTR_FRAME_SIZE
	.align		4
.L_2:
        /*000c*/ 	.byte	0x04, 0x11
        /*000e*/ 	.short	(.L_4 - .L_3)
	.align		4
.L_3:
        /*0010*/ 	.word	index@(_Z11test_kernelPf)
        /*0014*/ 	.word	0x00000000


	//----- nvinfo : EIATTR_MIN_STACK_SIZE
	.align		4
.L_4:
        /*0018*/ 	.byte	0x04, 0x12
        /*001a*/ 	.short	(.L_6 - .L_5)
	.align		4
.L_5:
        /*001c*/ 	.word	index@(_Z11test_kernelPf)
        /*0020*/ 	.word	0x00000000
.L_6:


//--------------------- .nv.compat                --------------------------
	.section	.nv.compat,"",@"SHT_CUDA_COMPAT_INFO"
	.align	4
        /*0000*/ 	.byte	0x02, 0x09, 0x00, 0x00, 0x02, 0x02, 0x01, 0x00, 0x02, 0x05, 0x05, 0x00, 0x03, 0x07, 0x01, 0x01
        /*0010*/ 	.byte	0x02, 0x03, 0x00, 0x00, 0x02, 0x06, 0x01, 0x00, 0x04, 0x0b, 0x08, 0x00, 0x09, 0x00, 0x00, 0x00
        /*0020*/ 	.byte	0x00, 0x00, 0x00, 0x00


//--------------------- .nv.info._Z11test_kernelPf --------------------------
	.section	.nv.info._Z11test_kernelPf,"",@"SHT_CUDA_INFO"
	.sectionflags	@""
	.align	4


	//----- nvinfo : EIATTR_CUDA_API_VERSION
	.align		4
        /*0000*/ 	.byte	0x04, 0x37
        /*0002*/ 	.short	(.L_8 - .L_7)
.L_7:
        /*0004*/ 	.word	0x00000082


	//----- nvinfo : EIATTR_KPARAM_INFO
	.align		4
.L_8:
        /*0008*/ 	.byte	0x04, 0x17
        /*000a*/ 	.short	(.L_10 - .L_9)
.L_9:
        /*000c*/ 	.word	0x00000000
        /*0010*/ 	.short	0x0000
        /*0012*/ 	.short	0x0000
        /*0014*/ 	.byte	0x00, 0xf5, 0x21, 0x00


	//----- nvinfo : EIATTR_SPARSE_MMA_MASK
	.align		4
.L_10:
        /*0018*/ 	.byte	0x03, 0x50
        /*001a*/ 	.short	0x0000


	//----- nvinfo : EIATTR_MAXREG_COUNT
	.align		4
        /*001c*/ 	.byte	0x03, 0x1b
        /*001e*/ 	.short	0x00ff


	//----- nvinfo : EIATTR_MERCURY_ISA_VERSION
	.align		4
        /*0020*/ 	.byte	0x03, 0x5f
        /*0022*/ 	.short	0x0101


	//----- nvinfo : EIATTR_VRC_CTA_INIT_COUNT
	.align		4
        /*0024*/ 	.byte	0x02, 0x4a
	.zero		1
	.zero		1


	//----- nvinfo : EIATTR_EXIT_INSTR_OFFSETS
	.align		4
        /*0028*/ 	.byte	0x04, 0x1c
        /*002a*/ 	.short	(.L_12 - .L_11)


	//   ....[0]....
.L_11:
        /*002c*/ 	.word	0x00000190


	//----- nvinfo : EIATTR_CBANK_PARAM_SIZE
	.align		4
.L_12:
        /*0030*/ 	.byte	0x03, 0x19
        /*0032*/ 	.short	0x0008


	//----- nvinfo : EIATTR_PARAM_CBANK
	.align		4
        /*0034*/ 	.byte	0x04, 0x0a
        /*0036*/ 	.short	(.L_14 - .L_13)
	.align		4
.L_13:
        /*0038*/ 	.word	index@(.nv.constant0._Z11test_kernelPf)
        /*003c*/ 	.short	0x0380
        /*003e*/ 	.short	0x0008


	//----- nvinfo : EIATTR_SW_WAR
	.align		4
.L_14:
        /*0040*/ 	.byte	0x04, 0x36
        /*0042*/ 	.short	(.L_16 - .L_15)
.L_15:
        /*0044*/ 	.word	0x00000008
.L_16:


//--------------------- .nv.callgraph             --------------------------
	.section	.nv.callgraph,"",@"SHT_CUDA_CALLGRAPH"
	.align	4
	.sectionentsize	8
	.align		4
        /*0000*/ 	.word	0x00000000
	.align		4
        /*0004*/ 	.word	0xffffffff
	.align		4
        /*0008*/ 	.word	0x00000000
	.align		4
        /*000c*/ 	.word	0xfffffffe
	.align		4
        /*0010*/ 	.word	0x00000000
	.align		4
        /*0014*/ 	.word	0xfffffffd
	.align		4
        /*0018*/ 	.word	0x00000000
	.align		4
        /*001c*/ 	.word	0xfffffffc


//--------------------- .nv.constant3             --------------------------
	.section	.nv.constant3,"a",@progbits
	.align	4
.nv.constant3:
	.type		cangle,@object
	.size		cangle,(.L_0 - cangle)
cangle:
	.zero		8
.L_0:


//--------------------- .text._Z11test_kernelPf   --------------------------
	.section	.text._Z11test_kernelPf,"ax",@progbits
	.align	128
        .global         _Z11test_kernelPf
        .type           _Z11test_kernelPf,@function
        .size           _Z11test_kernelPf,(.L_x_2 - _Z11test_kernelPf)
        .other          _Z11test_kernelPf,@"STO_CUDA_ENTRY STV_DEFAULT"
_Z11test_kernelPf:
.text._Z11test_kernelPf:
[----:B------:R-:W-:Y:S01]  /*0000*/  LDC R1, c[0x0][0x37c] ;  /* 0x0000df00ff017b82 */ /* 0x000fe20000000800 */
[----:B------:R-:W0:Y:S07]  /*0010*/  S2R R0, SR_TID.X ;  /* 0x0000000000007919 */ /* 0x000e2e0000002100 */
[----:B------:R-:W0:Y:S01]  /*0020*/  S2UR UR4, SR_CTAID.X ;  /* 0x00000000000479c3 */ /* 0x000e220000002500 */
[----:B------:R-:W1:Y:S01]  /*0030*/  LDCU.64 UR6, c[0x0][0x358] ;  /* 0x00006b00ff0677ac */ /* 0x000e620008000a00 */
[----:B------:R-:W2:Y:S06]  /*0040*/  LDCU UR5, c[0x3][URZ] ;  /* 0x00c00000ff0577ac */ /* 0x000eac0008000800 */
[----:B------:R-:W0:Y:S08]  /*0050*/  LDC R5, c[0x0][0x360] ;  /* 0x0000d800ff057b82 */ /* 0x000e300000000800 */
[----:B------:R-:W3:Y:S01]  /*0060*/  LDC.64 R2, c[0x0][0x380] ;  /* 0x0000e000ff027b82 */ /* 0x000ee20000000a00 */
[----:B0-----:R-:W-:-:S04]  /*0070*/  IMAD R5, R5, UR4, R0 ;  /* 0x0000000405057c24 */ /* 0x001fc8000f8e0200 */
[----:B---3--:R-:W-:-:S05]  /*0080*/  IMAD.WIDE R2, R5, 0x4, R2 ;  /* 0x0000000405027825 */ /* 0x008fca00078e0202 */
[----:B-1----:R0:W5:Y:S01]  /*0090*/  LDG.E R5, desc[UR6][R2.64] ;  /* 0x0000000602057981 */ /* 0x002162000c1e1900 */
[----:B--2---:R-:W-:-:S05]  /*00a0*/  UMOV UR4, URZ ;  /* 0x000000ff00047c82 */ /* 0x004fca0008000000 */
.L_x_0:
[----:B-----5:R-:W-:Y:S01]  /*00b0*/  FADD R5, R5, UR5 ;  /* 0x0000000505057e21 */ /* 0x020fe20008000000 */
[----:B------:R-:W-:-:S03]  /*00c0*/  UIADD3 UR4, UPT, UPT, UR4, 0xa, URZ ;  /* 0x0000000a04047890 */ /* 0x000fc6000fffe0ff */
[----:B------:R-:W-:Y:S01]  /*00d0*/  FADD R5, R5, UR5 ;  /* 0x0000000505057e21 */ /* 0x000fe20008000000 */
[----:B------:R-:W-:-:S03]  /*00e0*/  UISETP.NE.AND UP0, UPT, UR4, 0x168, UPT ;  /* 0x000001680400788c */ /* 0x000fc6000bf05270 */
[----:B------:R-:W-:-:S04]  /*00f0*/  FADD R5, R5, UR5 ;  /* 0x0000000505057e21 */ /* 0x000fc80008000000 */
[----:B------:R-:W-:-:S04]  /*0100*/  FADD R5, R5, UR5 ;  /* 0x0000000505057e21 */ /* 0x000fc80008000000 */
[----:B------:R-:W-:-:S04]  /*0110*/  FADD R5, R5, UR5 ;  /* 0x0000000505057e21 */ /* 0x000fc80008000000 */
[----:B------:R-:W-:-:S04]  /*0120*/  FADD R5, R5, UR5 ;  /* 0x0000000505057e21 */ /* 0x000fc80008000000 */
[----:B------:R-:W-:-:S04]  /*0130*/  FADD R5, R5, UR5 ;  /* 0x0000000505057e21 */ /* 0x000fc80008000000 */
[----:B------:R-:W-:-:S04]  /*0140*/  FADD R5, R5, UR5 ;  /* 0x0000000505057e21 */ /* 0x000fc80008000000 */
[----:B------:R-:W-:-:S04]  /*0150*/  FADD R5, R5, UR5 ;  /* 0x0000000505057e21 */ /* 0x000fc80008000000 */
[----:B------:R-:W-:Y:S01]  /*0160*/  FADD R5, R5, UR5 ;  /* 0x0000000505057e21 */ /* 0x000fe20008000000 */
[----:B------:R-:W-:Y:S06]  /*0170*/  BRA.U UP0, `(.L_x_0) ;  /* 0xfffffffd00cc7547 */ /* 0x000fec000b83ffff */
[----:B------:R-:W-:Y:S01]  /*0180*/  STG.E desc[UR6][R2.64], R5 ;  /* 0x0000000502007986 */ /* 0x000fe2000c101906 */
[----:B------:R-:W-:Y:S05]  /*0190*/  EXIT ;  /* 0x000000000000794d */ /* 0x000fea0003800000 */
.L_x_1:
[----:B------:R-:W-:-:S00]  /*01a0*/  BRA `(.L_x_1) ;  /* 0xfffffffc00fc7947 */ /* 0x000fc0000383ffff */
[----:B------:R-:W-:-:S00]  /*01b0*/  NOP ;  /* 0x0000000000007918 */ /* 0x000fc00000000000 */
        /* <DEDUP_REMOVED lines=12> */
.L_x_2:


//--------------------- .nv.shared.reserved.0     --------------------------
	.section	.nv.shared.reserved.0,"aw",@nobits
	.weak		__nv_reservedSMEM_offset_0_alias
	.size		__nv_reservedSMEM_offset_0_alias, 0, 64
	.other		__nv_reservedSMEM_offset_0_alias,@"STO_CUDA_RESERVED_SHARED STV_DEFAULT"
__nv_reservedSMEM_offset_0_alias:
	.zero		0
	.zero		64


//--------------------- .nv.constant0._Z11test_kernelPf --------------------------
	.section	.nv.constant0._Z11test_kernelPf,"a",@progbits
	.sectionflags	@""
	.align	4
.nv.constant0._Z11test_kernelPf:
	.zero		904


//--------------------- SYMBOLS --------------------------

	.type		.nv.reservedSmem.offset0,@object
	.size		.nv.reservedSmem.offset0,0x4
